//
// Generated by NVIDIA NVVM Compiler
//
// Compiler Build ID: CL-36424714
// Cuda compilation tools, release 13.0, V13.0.88
// Based on NVVM 20.0.0
//

.version 9.0
.target sm_100
.address_size 64

	// .globl	_Z6vecAddPdS_S_i

.visible .entry _Z6vecAddPdS_S_i(
	.param .u64 .ptr .align 1 _Z6vecAddPdS_S_i_param_0,
	.param .u64 .ptr .align 1 _Z6vecAddPdS_S_i_param_1,
	.param .u64 .ptr .align 1 _Z6vecAddPdS_S_i_param_2,
	.param .u32 _Z6vecAddPdS_S_i_param_3
)
{
	.reg .pred 	%p<2>;
	.reg .b32 	%r<6>;
	.reg .b64 	%rd<11>;
	.reg .b64 	%fd<4>;

	ld.param.u64 	%rd1, [_Z6vecAddPdS_S_i_param_0];
	ld.param.u64 	%rd2, [_Z6vecAddPdS_S_i_param_1];
	ld.param.u64 	%rd3, [_Z6vecAddPdS_S_i_param_2];
	ld.param.u32 	%r2, [_Z6vecAddPdS_S_i_param_3];
	mov.u32 	%r3, %ctaid.x;
	mov.u32 	%r4, %ntid.x;
	mov.u32 	%r5, %tid.x;
	mad.lo.s32 	%r1, %r3, %r4, %r5;
	setp.ge.s32 	%p1, %r1, %r2;
	@%p1 bra 	$L__BB0_2;
	cvta.to.global.u64 	%rd4, %rd1;
	cvta.to.global.u64 	%rd5, %rd2;
	cvta.to.global.u64 	%rd6, %rd3;
	mul.wide.s32 	%rd7, %r1, 8;
	add.s64 	%rd8, %rd4, %rd7;
	ld.global.f64 	%fd1, [%rd8];
	add.s64 	%rd9, %rd5, %rd7;
	ld.global.f64 	%fd2, [%rd9];
	add.f64 	%fd3, %fd1, %fd2;
	add.s64 	%rd10, %rd6, %rd7;
	st.global.f64 	[%rd10], %fd3;
$L__BB0_2:
	ret;

}


// ===== COMPILED SASS (sm_100) =====

	.target	sm_100

	.elftype	@"ET_EXEC"


//--------------------- .note.nv.tkinfo           --------------------------
	.section	.note.nv.tkinfo,"",@"SHT_NOTE"
	.sectionflags	@"SHF_NOTE_NV_TKINFO"
	.tkinfo
        /*0018*/ 	.word	0x00000002
        /*0030*/ 	.string	""
        /*0030*/ 	.string	"ptxas"
        /*0030*/ 	.string	"Cuda compilation tools, release 13.0, V13.0.88"
        /*0030*/ 	.string	"Build cuda_13.0.r13.0/compiler.36424714_0"
        /*0030*/ 	.string	"-arch sm_100 -m 64 "



//--------------------- .note.nv.cuinfo           --------------------------
	.section	.note.nv.cuinfo,"",@"SHT_NOTE"
	.sectionflags	@"SHF_NOTE_NV_CUINFO"
        /*0018*/ 	.short	0x0002
        /*001a*/ 	.short	0x0064
        /*001c*/ 	.short	0x0082
	.zero		2


//--------------------- .nv.info                  --------------------------
	.section	.nv.info,"",@"SHT_CUDA_INFO"
	.align	4


	//----- nvinfo : EIATTR_REGCOUNT
	.align		4
        /*0000*/ 	.byte	0x04, 0x2f
        /*0002*/ 	.short	(.L_1 - .L_0)
	.align		4
.L_0:
        /*0004*/ 	.word	index@(_Z6vecAddPdS_S_i)
        /*0008*/ 	.word	0x0000000e


	//----- nvinfo : EIATTR_FRAME_SIZE
	.align		4
.L_1:
        /*000c*/ 	.byte	0x04, 0x11
        /*000e*/ 	.short	(.L_3 - .L_2)
	.align		4
.L_2:
        /*0010*/ 	.word	index@(_Z6vecAddPdS_S_i)
        /*0014*/ 	.word	0x00000000


	//----- nvinfo : EIATTR_MIN_STACK_SIZE
	.align		4
.L_3:
        /*0018*/ 	.byte	0x04, 0x12
        /*001a*/ 	.short	(.L_5 - .L_4)
	.align		4
.L_4:
        /*001c*/ 	.word	index@(_Z6vecAddPdS_S_i)
        /*0020*/ 	.word	0x00000000
.L_5:


//--------------------- .nv.compat                --------------------------
	.section	.nv.compat,"",@"SHT_CUDA_COMPAT_INFO"
	.align	4
        /*0000*/ 	.byte	0x02, 0x09, 0x00, 0x00, 0x02, 0x02, 0x01, 0x00, 0x02, 0x05, 0x05, 0x00, 0x03, 0x07, 0x01, 0x01
        /*0010*/ 	.byte	0x02, 0x03, 0x00, 0x00, 0x02, 0x06, 0x01, 0x00, 0x04, 0x0b, 0x08, 0x00, 0x01, 0x00, 0x00, 0x00
        /*0020*/ 	.byte	0x00, 0x00, 0x00, 0x00


//--------------------- .nv.info._Z6vecAddPdS_S_i --------------------------
	.section	.nv.info._Z6vecAddPdS_S_i,"",@"SHT_CUDA_INFO"
	.sectionflags	@""
	.align	4


	//----- nvinfo : EIATTR_CUDA_API_VERSION
	.align		4
        /*0000*/ 	.byte	0x04, 0x37
        /*0002*/ 	.short	(.L_7 - .L_6)
.L_6:
        /*0004*/ 	.word	0x00000082


	//----- nvinfo : EIATTR_KPARAM_INFO
	.align		4
.L_7:
        /*0008*/ 	.byte	0x04, 0x17
        /*000a*/ 	.short	(.L_9 - .L_8)
.L_8:
        /*000c*/ 	.word	0x00000000
        /*0010*/ 	.short	0x0003
        /*0012*/ 	.short	0x0018
        /*0014*/ 	.byte	0x00, 0xf0, 0x11, 0x00


	//----- nvinfo : EIATTR_KPARAM_INFO
	.align		4
.L_9:
        /*0018*/ 	.byte	0x04, 0x17
        /*001a*/ 	.short	(.L_11 - .L_10)
.L_10:
        /*001c*/ 	.word	0x00000000
        /*0020*/ 	.short	0x0002
        /*0022*/ 	.short	0x0010
        /*0024*/ 	.byte	0x00, 0xf5, 0x21, 0x00


	//----- nvinfo : EIATTR_KPARAM_INFO
	.align		4
.L_11:
        /*0028*/ 	.byte	0x04, 0x17
        /*002a*/ 	.short	(.L_13 - .L_12)
.L_12:
        /*002c*/ 	.word	0x00000000
        /*0030*/ 	.short	0x0001
        /*0032*/ 	.short	0x0008
        /*0034*/ 	.byte	0x00, 0xf5, 0x21, 0x00


	//----- nvinfo : EIATTR_KPARAM_INFO
	.align		4
.L_13:
        /*0038*/ 	.byte	0x04, 0x17
        /*003a*/ 	.short	(.L_15 - .L_14)
.L_14:
        /*003c*/ 	.word	0x00000000
        /*0040*/ 	.short	0x0000
        /*0042*/ 	.short	0x0000
        /*0044*/ 	.byte	0x00, 0xf5, 0x21, 0x00


	//----- nvinfo : EIATTR_SPARSE_MMA_MASK
	.align		4
.L_15:
        /*0048*/ 	.byte	0x03, 0x50
        /*004a*/ 	.short	0x0000


	//----- nvinfo : EIATTR_MAXREG_COUNT
	.align		4
        /*004c*/ 	.byte	0x03, 0x1b
        /*004e*/ 	.short	0x00ff


	//----- nvinfo : EIATTR_MERCURY_ISA_VERSION
	.align		4
        /*0050*/ 	.byte	0x03, 0x5f
        /*0052*/ 	.short	0x0101


	//----- nvinfo : EIATTR_VRC_CTA_INIT_COUNT
	.align		4
        /*0054*/ 	.byte	0x02, 0x4a
	.zero		1
	.zero		1


	//----- nvinfo : EIATTR_EXIT_INSTR_OFFSETS
	.align		4
        /*0058*/ 	.byte	0x04, 0x1c
        /*005a*/ 	.short	(.L_17 - .L_16)


	//   ....[0]....
.L_16:
        /*005c*/ 	.word	0x00000070


	//   ....[1]....
        /*0060*/ 	.word	0x00000130


	//----- nvinfo : EIATTR_CBANK_PARAM_SIZE
	.align		4
.L_17:
        /*0064*/ 	.byte	0x03, 0x19
        /*0066*/ 	.short	0x001c


	//----- nvinfo : EIATTR_PARAM_CBANK
	.align		4
        /*0068*/ 	.byte	0x04, 0x0a
        /*006a*/ 	.short	(.L_19 - .L_18)
	.align		4
.L_18:
        /*006c*/ 	.word	index@(.nv.constant0._Z6vecAddPdS_S_i)
        /*0070*/ 	.short	0x0380
        /*0072*/ 	.short	0x001c


	//----- nvinfo : EIATTR_SW_WAR
	.align		4
.L_19:
        /*0074*/ 	.byte	0x04, 0x36
        /*0076*/ 	.short	(.L_21 - .L_20)
.L_20:
        /*0078*/ 	.word	0x00000008
.L_21:


//--------------------- .nv.callgraph             --------------------------
	.section	.nv.callgraph,"",@"SHT_CUDA_CALLGRAPH"
	.align	4
	.sectionentsize	8
	.align		4
        /*0000*/ 	.word	0x00000000
	.align		4
        /*0004*/ 	.word	0xffffffff
	.align		4
        /*0008*/ 	.word	0x00000000
	.align		4
        /*000c*/ 	.word	0xfffffffe
	.align		4
        /*0010*/ 	.word	0x00000000
	.align		4
        /*0014*/ 	.word	0xfffffffd
	.align		4
        /*0018*/ 	.word	0x00000000
	.align		4
        /*001c*/ 	.word	0xfffffffc


//--------------------- .text._Z6vecAddPdS_S_i    --------------------------
	.section	.text._Z6vecAddPdS_S_i,"ax",@progbits
	.align	128
        .global         _Z6vecAddPdS_S_i
        .type           _Z6vecAddPdS_S_i,@function
        .size           _Z6vecAddPdS_S_i,(.L_x_1 - _Z6vecAddPdS_S_i)
        .other          _Z6vecAddPdS_S_i,@"STO_CUDA_ENTRY STV_DEFAULT"
_Z6vecAddPdS_S_i:
.text._Z6vecAddPdS_S_i:
[----:B------:R-:W-:Y:S01]  /*0000*/  LDC R1, c[0x0][0x37c] ;  /* 0x0000df00ff017b82 */ /* 0x000fe20000000800 */
[----:B------:R-:W0:Y:S07]  /*0010*/  S2R R0, SR_TID.X ;  /* 0x0000000000007919 */ /* 0x000e2e0000002100 */
[----:B------:R-:W0:Y:S01]  /*0020*/  S2UR UR4, SR_CTAID.X ;  /* 0x00000000000479c3 */ /* 0x000e220000002500 */
[----:B------:R-:W1:Y:S07]  /*0030*/  LDCU UR5, c[0x0][0x398] ;  /* 0x00007300ff0577ac */ /* 0x000e6e0008000800 */
[----:B------:R-:W0:Y:S02]  /*0040*/  LDC R11, c[0x0][0x360] ;  /* 0x0000d800ff0b7b82 */ /* 0x000e240000000800 */
[----:B0-----:R-:W-:-:S05]  /*0050*/  IMAD R11, R11, UR4, R0 ;  /* 0x000000040b0b7c24 */ /* 0x001fca000f8e0200 */
[----:B-1----:R-:W-:-:S13]  /*0060*/  ISETP.GE.AND P0, PT, R11, UR5, PT ;  /* 0x000000050b007c0c */ /* 0x002fda000bf06270 */
[----:B------:R-:W-:Y:S05]  /*0070*/  @P0 EXIT ;  /* 0x000000000000094d */ /* 0x000fea0003800000 */
[----:B------:R-:W0:Y:S01]  /*0080*/  LDC.64 R2, c[0x0][0x380] ;  /* 0x0000e000ff027b82 */ /* 0x000e220000000a00 */
[----:B------:R-:W1:Y:S07]  /*0090*/  LDCU.64 UR4, c[0x0][0x358] ;  /* 0x00006b00ff0477ac */ /* 0x000e6e0008000a00 */
[----:B------:R-:W2:Y:S08]  /*00a0*/  LDC.64 R4, c[0x0][0x388] ;  /* 0x0000e200ff047b82 */ /* 0x000eb00000000a00 */
[----:B------:R-:W3:Y:S01]  /*00b0*/  LDC.64 R8, c[0x0][0x390] ;  /* 0x0000e400ff087b82 */ /* 0x000ee20000000a00 */
[----:B0-----:R-:W-:-:S06]  /*00c0*/  IMAD.WIDE R2, R11, 0x8, R2 ;  /* 0x000000080b027825 */ /* 0x001fcc00078e0202 */
[----:B-1----:R-:W4:Y:S01]  /*00d0*/  LDG.E.64 R2, desc[UR4][R2.64] ;  /* 0x0000000402027981 */ /* 0x002f22000c1e1b00 */
[----:B--2---:R-:W-:-:S06]  /*00e0*/  IMAD.WIDE R4, R11, 0x8, R4 ;  /* 0x000000080b047825 */ /* 0x004fcc00078e0204 */
[----:B------:R-:W4:Y:S01]  /*00f0*/  LDG.E.64 R4, desc[UR4][R4.64] ;  /* 0x0000000404047981 */ /* 0x000f22000c1e1b00 */
[----:B---3--:R-:W-:Y:S01]  /*0100*/  IMAD.WIDE R8, R11, 0x8, R8 ;  /* 0x000000080b087825 */ /* 0x008fe200078e0208 */
[----:B----4-:R-:W-:-:S07]  /*0110*/  DADD R6, R2, R4 ;  /* 0x0000000002067229 */ /* 0x010fce0000000004 */
[----:B------:R-:W-:Y:S01]  /*0120*/  STG.E.64 desc[UR4][R8.64], R6 ;  /* 0x0000000608007986 */ /* 0x000fe2000c101b04 */
[----:B------:R-:W-:Y:S05]  /*0130*/  EXIT ;  /* 0x000000000000794d */ /* 0x000fea0003800000 */
.L_x_0:
[----:B------:R-:W-:-:S00]  /*0140*/  BRA `(.L_x_0) ;  /* 0xfffffffc00fc7947 */ /* 0x000fc0000383ffff */
[----:B------:R-:W-:-:S00]  /*0150*/  NOP ;  /* 0x0000000000007918 */ /* 0x000fc00000000000 */
        /* <DEDUP_REMOVED lines=10> */
.L_x_1:


//--------------------- .nv.shared.reserved.0     --------------------------
	.section	.nv.shared.reserved.0,"aw",@nobits
	.weak		__nv_reservedSMEM_offset_0_alias
	.size		__nv_reservedSMEM_offset_0_alias, 0, 64
	.other		__nv_reservedSMEM_offset_0_alias,@"STO_CUDA_RESERVED_SHARED STV_DEFAULT"
__nv_reservedSMEM_offset_0_alias:
	.zero		0
	.zero		64


//--------------------- .nv.constant0._Z6vecAddPdS_S_i --------------------------
	.section	.nv.constant0._Z6vecAddPdS_S_i,"a",@progbits
	.sectionflags	@""
	.align	4
.nv.constant0._Z6vecAddPdS_S_i:
	.zero		924


//--------------------- SYMBOLS --------------------------

	.type		.nv.reservedSmem.offset0,@object
	.size		.nv.reservedSmem.offset0,0x4
